//
// Generated by NVIDIA NVVM Compiler
//
// Compiler Build ID: CL-36424714
// Cuda compilation tools, release 13.0, V13.0.88
// Based on NVVM 20.0.0
//

.version 9.0
.target sm_100
.address_size 64

	// .globl	_Z15Show_Matrix_GPUPKi
.extern .func  (.param .b32 func_retval0) vprintf
(
	.param .b64 vprintf_param_0,
	.param .b64 vprintf_param_1
)
;
.global .align 1 .b8 $str[6] = {124, 32, 37, 100, 32};
.global .align 1 .b8 $str$1[2] = {10};

.visible .entry _Z15Show_Matrix_GPUPKi(
	.param .u64 .ptr .align 1 _Z15Show_Matrix_GPUPKi_param_0
)
{
	.local .align 8 .b8 	__local_depot0[8];
	.reg .b64 	%SP;
	.reg .b64 	%SPL;
	.reg .pred 	%p<3>;
	.reg .b32 	%r<15>;
	.reg .b64 	%rd<12>;

	mov.u64 	%SPL, __local_depot0;
	cvta.local.u64 	%SP, %SPL;
	ld.param.u64 	%rd3, [_Z15Show_Matrix_GPUPKi_param_0];
	mov.u32 	%r6, %tid.x;
	mov.u32 	%r7, %ctaid.x;
	mov.u32 	%r1, %ntid.x;
	mad.lo.s32 	%r14, %r7, %r1, %r6;
	setp.gt.u32 	%p1, %r14, 8;
	@%p1 bra 	$L__BB0_3;
	mov.u32 	%r8, %nctaid.x;
	mul.lo.s32 	%r3, %r1, %r8;
	add.u64 	%rd4, %SP, 0;
	add.u64 	%rd1, %SPL, 0;
	cvta.to.global.u64 	%rd2, %rd3;
	mov.u64 	%rd7, $str;
$L__BB0_2:
	mul.wide.u32 	%rd5, %r14, 4;
	add.s64 	%rd6, %rd2, %rd5;
	ld.global.u32 	%r9, [%rd6];
	st.local.u32 	[%rd1], %r9;
	cvta.global.u64 	%rd8, %rd7;
	{ // callseq 0, 0
	.param .b64 param0;
	st.param.b64 	[param0], %rd8;
	.param .b64 param1;
	st.param.b64 	[param1], %rd4;
	.param .b32 retval0;
	call.uni (retval0), 
	vprintf, 
	(
	param0, 
	param1
	);
	ld.param.b32 	%r10, [retval0];
	} // callseq 0
	add.s32 	%r14, %r14, %r3;
	setp.lt.u32 	%p2, %r14, 9;
	@%p2 bra 	$L__BB0_2;
$L__BB0_3:
	mov.u64 	%rd10, $str$1;
	cvta.global.u64 	%rd11, %rd10;
	{ // callseq 1, 0
	.param .b64 param0;
	st.param.b64 	[param0], %rd11;
	.param .b64 param1;
	st.param.b64 	[param1], 0;
	.param .b32 retval0;
	call.uni (retval0), 
	vprintf, 
	(
	param0, 
	param1
	);
	ld.param.b32 	%r12, [retval0];
	} // callseq 1
	ret;

}
	// .globl	_Z21Matrix_MultiplicationPKiS0_Pi
.visible .entry _Z21Matrix_MultiplicationPKiS0_Pi(
	.param .u64 .ptr .align 1 _Z21Matrix_MultiplicationPKiS0_Pi_param_0,
	.param .u64 .ptr .align 1 _Z21Matrix_MultiplicationPKiS0_Pi_param_1,
	.param .u64 .ptr .align 1 _Z21Matrix_MultiplicationPKiS0_Pi_param_2
)
{


	ret;

}


// ===== COMPILED SASS (sm_100) =====

	.target	sm_100

	.elftype	@"ET_EXEC"


//--------------------- .note.nv.tkinfo           --------------------------
	.section	.note.nv.tkinfo,"",@"SHT_NOTE"
	.sectionflags	@"SHF_NOTE_NV_TKINFO"
	.tkinfo
        /*0018*/ 	.word	0x00000002
        /*0030*/ 	.string	""
        /*0030*/ 	.string	"ptxas"
        /*0030*/ 	.string	"Cuda compilation tools, release 13.0, V13.0.88"
        /*0030*/ 	.string	"Build cuda_13.0.r13.0/compiler.36424714_0"
        /*0030*/ 	.string	"-arch sm_100 -m 64 "



//--------------------- .note.nv.cuinfo           --------------------------
	.section	.note.nv.cuinfo,"",@"SHT_NOTE"
	.sectionflags	@"SHF_NOTE_NV_CUINFO"
        /*0018*/ 	.short	0x0002
        /*001a*/ 	.short	0x0064
        /*001c*/ 	.short	0x0082
	.zero		2


//--------------------- .nv.info                  --------------------------
	.section	.nv.info,"",@"SHT_CUDA_INFO"
	.align	4


	//----- nvinfo : EIATTR_REGCOUNT
	.align		4
        /*0000*/ 	.byte	0x04, 0x2f
        /*0002*/ 	.short	(.L_3 - .L_2)
	.align		4
.L_2:
        /*0004*/ 	.word	index@(_Z15Show_Matrix_GPUPKi)
        /*0008*/ 	.word	0x00000019


	//----- nvinfo : EIATTR_FRAME_SIZE
	.align		4
.L_3:
        /*000c*/ 	.byte	0x04, 0x11
        /*000e*/ 	.short	(.L_5 - .L_4)
	.align		4
.L_4:
        /*0010*/ 	.word	index@(_Z15Show_Matrix_GPUPKi)
        /*0014*/ 	.word	0x00000008


	//----- nvinfo : EIATTR_REGCOUNT
	.align		4
.L_5:
        /*0018*/ 	.byte	0x04, 0x2f
        /*001a*/ 	.short	(.L_7 - .L_6)
	.align		4
.L_6:
        /*001c*/ 	.word	index@(_Z21Matrix_MultiplicationPKiS0_Pi)
        /*0020*/ 	.word	0x00000004


	//----- nvinfo : EIATTR_FRAME_SIZE
	.align		4
.L_7:
        /*0024*/ 	.byte	0x04, 0x11
        /*0026*/ 	.short	(.L_9 - .L_8)
	.align		4
.L_8:
        /*0028*/ 	.word	index@(_Z21Matrix_MultiplicationPKiS0_Pi)
        /*002c*/ 	.word	0x00000000


	//----- nvinfo : EIATTR_MIN_STACK_SIZE
	.align		4
.L_9:
        /*0030*/ 	.byte	0x04, 0x12
        /*0032*/ 	.short	(.L_11 - .L_10)
	.align		4
.L_10:
        /*0034*/ 	.word	index@(_Z21Matrix_MultiplicationPKiS0_Pi)
        /*0038*/ 	.word	0x00000000


	//----- nvinfo : EIATTR_MIN_STACK_SIZE
	.align		4
.L_11:
        /*003c*/ 	.byte	0x04, 0x12
        /*003e*/ 	.short	(.L_13 - .L_12)
	.align		4
.L_12:
        /*0040*/ 	.word	index@(_Z15Show_Matrix_GPUPKi)
        /*0044*/ 	.word	0x00000008
.L_13:


//--------------------- .nv.compat                --------------------------
	.section	.nv.compat,"",@"SHT_CUDA_COMPAT_INFO"
	.align	4
        /*0000*/ 	.byte	0x02, 0x09, 0x00, 0x00, 0x02, 0x02, 0x01, 0x00, 0x02, 0x05, 0x05, 0x00, 0x03, 0x07, 0x01, 0x01
        /*0010*/ 	.byte	0x02, 0x03, 0x00, 0x00, 0x02, 0x06, 0x01, 0x00, 0x04, 0x0b, 0x08, 0x00, 0x09, 0x00, 0x00, 0x00
        /*0020*/ 	.byte	0x00, 0x00, 0x00, 0x00


//--------------------- .nv.info._Z21Matrix_MultiplicationPKiS0_Pi --------------------------
	.section	.nv.info._Z21Matrix_MultiplicationPKiS0_Pi,"",@"SHT_CUDA_INFO"
	.sectionflags	@""
	.align	4


	//----- nvinfo : EIATTR_CUDA_API_VERSION
	.align		4
        /*0000*/ 	.byte	0x04, 0x37
        /*0002*/ 	.short	(.L_15 - .L_14)
.L_14:
        /*0004*/ 	.word	0x00000082


	//----- nvinfo : EIATTR_KPARAM_INFO
	.align		4
.L_15:
        /*0008*/ 	.byte	0x04, 0x17
        /*000a*/ 	.short	(.L_17 - .L_16)
.L_16:
        /*000c*/ 	.word	0x00000000
        /*0010*/ 	.short	0x0002
        /*0012*/ 	.short	0x0010
        /*0014*/ 	.byte	0x00, 0xf5, 0x21, 0x00


	//----- nvinfo : EIATTR_KPARAM_INFO
	.align		4
.L_17:
        /*0018*/ 	.byte	0x04, 0x17
        /*001a*/ 	.short	(.L_19 - .L_18)
.L_18:
        /*001c*/ 	.word	0x00000000
        /*0020*/ 	.short	0x0001
        /*0022*/ 	.short	0x0008
        /*0024*/ 	.byte	0x00, 0xf5, 0x21, 0x00


	//----- nvinfo : EIATTR_KPARAM_INFO
	.align		4
.L_19:
        /*0028*/ 	.byte	0x04, 0x17
        /*002a*/ 	.short	(.L_21 - .L_20)
.L_20:
        /*002c*/ 	.word	0x00000000
        /*0030*/ 	.short	0x0000
        /*0032*/ 	.short	0x0000
        /*0034*/ 	.byte	0x00, 0xf5, 0x21, 0x00


	//----- nvinfo : EIATTR_SPARSE_MMA_MASK
	.align		4
.L_21:
        /*0038*/ 	.byte	0x03, 0x50
        /*003a*/ 	.short	0x0000


	//----- nvinfo : EIATTR_MAXREG_COUNT
	.align		4
        /*003c*/ 	.byte	0x03, 0x1b
        /*003e*/ 	.short	0x00ff


	//----- nvinfo : EIATTR_MERCURY_ISA_VERSION
	.align		4
        /*0040*/ 	.byte	0x03, 0x5f
        /*0042*/ 	.short	0x0101


	//----- nvinfo : EIATTR_VRC_CTA_INIT_COUNT
	.align		4
        /*0044*/ 	.byte	0x02, 0x4a
	.zero		1
	.zero		1


	//----- nvinfo : EIATTR_EXIT_INSTR_OFFSETS
	.align		4
        /*0048*/ 	.byte	0x04, 0x1c
        /*004a*/ 	.short	(.L_23 - .L_22)


	//   ....[0]....
.L_22:
        /*004c*/ 	.word	0x00000010


	//----- nvinfo : EIATTR_CBANK_PARAM_SIZE
	.align		4
.L_23:
        /*0050*/ 	.byte	0x03, 0x19
        /*0052*/ 	.short	0x0018


	//----- nvinfo : EIATTR_PARAM_CBANK
	.align		4
        /*0054*/ 	.byte	0x04, 0x0a
        /*0056*/ 	.short	(.L_25 - .L_24)
	.align		4
.L_24:
        /*0058*/ 	.word	index@(.nv.constant0._Z21Matrix_MultiplicationPKiS0_Pi)
        /*005c*/ 	.short	0x0380
        /*005e*/ 	.short	0x0018


	//----- nvinfo : EIATTR_SW_WAR
	.align		4
.L_25:
        /*0060*/ 	.byte	0x04, 0x36
        /*0062*/ 	.short	(.L_27 - .L_26)
.L_26:
        /*0064*/ 	.word	0x00000008
.L_27:


//--------------------- .nv.info._Z15Show_Matrix_GPUPKi --------------------------
	.section	.nv.info._Z15Show_Matrix_GPUPKi,"",@"SHT_CUDA_INFO"
	.sectionflags	@""
	.align	4


	//----- nvinfo : EIATTR_CUDA_API_VERSION
	.align		4
        /*0000*/ 	.byte	0x04, 0x37
        /*0002*/ 	.short	(.L_29 - .L_28)
.L_28:
        /*0004*/ 	.word	0x00000082


	//----- nvinfo : EIATTR_KPARAM_INFO
	.align		4
.L_29:
        /*0008*/ 	.byte	0x04, 0x17
        /*000a*/ 	.short	(.L_31 - .L_30)
.L_30:
        /*000c*/ 	.word	0x00000000
        /*0010*/ 	.short	0x0000
        /*0012*/ 	.short	0x0000
        /*0014*/ 	.byte	0x00, 0xf5, 0x21, 0x00


	//----- nvinfo : EIATTR_SPARSE_MMA_MASK
	.align		4
.L_31:
        /*0018*/ 	.byte	0x03, 0x50
        /*001a*/ 	.short	0x0000


	//----- nvinfo : EIATTR_MAXREG_COUNT
	.align		4
        /*001c*/ 	.byte	0x03, 0x1b
        /*001e*/ 	.short	0x00ff


	//----- nvinfo : EIATTR_EXTERNS
	.align		4
        /*0020*/ 	.byte	0x04, 0x0f
        /*0022*/ 	.short	(.L_33 - .L_32)


	//   ....[0]....
	.align		4
.L_32:
        /*0024*/ 	.word	index@(vprintf)


	//----- nvinfo : EIATTR_MERCURY_ISA_VERSION
	.align		4
.L_33:
        /*0028*/ 	.byte	0x03, 0x5f
        /*002a*/ 	.short	0x0101


	//----- nvinfo : EIATTR_VRC_CTA_INIT_COUNT
	.align		4
        /*002c*/ 	.byte	0x02, 0x4a
	.zero		1
	.zero		1


	//----- nvinfo : EIATTR_SYSCALL_OFFSETS
	.align		4
        /*0030*/ 	.byte	0x04, 0x46
        /*0032*/ 	.short	(.L_35 - .L_34)


	//   ....[0]....
.L_34:
        /*0034*/ 	.word	0x00000210


	//   ....[1]....
        /*0038*/ 	.word	0x000002c0


	//----- nvinfo : EIATTR_EXIT_INSTR_OFFSETS
	.align		4
.L_35:
        /*003c*/ 	.byte	0x04, 0x1c
        /*003e*/ 	.short	(.L_37 - .L_36)


	//   ....[0]....
.L_36:
        /*0040*/ 	.word	0x000002d0


	//----- nvinfo : EIATTR_CRS_STACK_SIZE
	.align		4
.L_37:
        /*0044*/ 	.byte	0x04, 0x1e
        /*0046*/ 	.short	(.L_39 - .L_38)
.L_38:
        /*0048*/ 	.word	0x00000000


	//----- nvinfo : EIATTR_CBANK_PARAM_SIZE
	.align		4
.L_39:
        /*004c*/ 	.byte	0x03, 0x19
        /*004e*/ 	.short	0x0008


	//----- nvinfo : EIATTR_PARAM_CBANK
	.align		4
        /*0050*/ 	.byte	0x04, 0x0a
        /*0052*/ 	.short	(.L_41 - .L_40)
	.align		4
.L_40:
        /*0054*/ 	.word	index@(.nv.constant0._Z15Show_Matrix_GPUPKi)
        /*0058*/ 	.short	0x0380
        /*005a*/ 	.short	0x0008


	//----- nvinfo : EIATTR_SW_WAR
	.align		4
.L_41:
        /*005c*/ 	.byte	0x04, 0x36
        /*005e*/ 	.short	(.L_43 - .L_42)
.L_42:
        /*0060*/ 	.word	0x00000008
.L_43:


//--------------------- .nv.callgraph             --------------------------
	.section	.nv.callgraph,"",@"SHT_CUDA_CALLGRAPH"
	.align	4
	.sectionentsize	8
	.align		4
        /*0000*/ 	.word	0x00000000
	.align		4
        /*0004*/ 	.word	0xffffffff
	.align		4
        /*0008*/ 	.word	index@(_Z15Show_Matrix_GPUPKi)
	.align		4
        /*000c*/ 	.word	index@(vprintf)
	.align		4
        /*0010*/ 	.word	0x00000000
	.align		4
        /*0014*/ 	.word	0xfffffffe
	.align		4
        /*0018*/ 	.word	0x00000000
	.align		4
        /*001c*/ 	.word	0xfffffffd
	.align		4
        /*0020*/ 	.word	0x00000000
	.align		4
        /*0024*/ 	.word	0xfffffffc


//--------------------- .nv.constant4             --------------------------
	.section	.nv.constant4,"a",@progbits
	.align	8
	.align		8
.nv.constant4:
        /*0000*/ 	.dword	$str
	.align		8
        /*0008*/ 	.dword	$str$1
	.align		8
        /*0010*/ 	.dword	vprintf


//--------------------- .text._Z21Matrix_MultiplicationPKiS0_Pi --------------------------
	.section	.text._Z21Matrix_MultiplicationPKiS0_Pi,"ax",@progbits
	.align	128
        .global         _Z21Matrix_MultiplicationPKiS0_Pi
        .type           _Z21Matrix_MultiplicationPKiS0_Pi,@function
        .size           _Z21Matrix_MultiplicationPKiS0_Pi,(.L_x_7 - _Z21Matrix_MultiplicationPKiS0_Pi)
        .other          _Z21Matrix_MultiplicationPKiS0_Pi,@"STO_CUDA_ENTRY STV_DEFAULT"
_Z21Matrix_MultiplicationPKiS0_Pi:
.text._Z21Matrix_MultiplicationPKiS0_Pi:
[----:B------:R-:W-:Y:S01]  /*0000*/  LDC R1, c[0x0][0x37c] ;  /* 0x0000df00ff017b82 */ /* 0x000fe20000000800 */
[----:B------:R-:W-:Y:S05]  /*0010*/  EXIT ;  /* 0x000000000000794d */ /* 0x000fea0003800000 */
.L_x_0:
[----:B------:R-:W-:-:S00]  /*0020*/  BRA `(.L_x_0) ;  /* 0xfffffffc00fc7947 */ /* 0x000fc0000383ffff */
[----:B------:R-:W-:-:S00]  /*0030*/  NOP ;  /* 0x0000000000007918 */ /* 0x000fc00000000000 */
        /* <DEDUP_REMOVED lines=12> */
.L_x_7:


//--------------------- .text._Z15Show_Matrix_GPUPKi --------------------------
	.section	.text._Z15Show_Matrix_GPUPKi,"ax",@progbits
	.align	128
        .global         _Z15Show_Matrix_GPUPKi
        .type           _Z15Show_Matrix_GPUPKi,@function
        .size           _Z15Show_Matrix_GPUPKi,(.L_x_8 - _Z15Show_Matrix_GPUPKi)
        .other          _Z15Show_Matrix_GPUPKi,@"STO_CUDA_ENTRY STV_DEFAULT"
_Z15Show_Matrix_GPUPKi:
.text._Z15Show_Matrix_GPUPKi:
[----:B------:R-:W0:Y:S01]  /*0000*/  LDC R1, c[0x0][0x37c] ;  /* 0x0000df00ff017b82 */ /* 0x000e220000000800 */
[----:B------:R-:W1:Y:S01]  /*0010*/  S2R R19, SR_TID.X ;  /* 0x0000000000137919 */ /* 0x000e620000002100 */
[----:B------:R-:W2:Y:S06]  /*0020*/  LDCU UR5, c[0x0][0x2fc] ;  /* 0x00005f80ff0577ac */ /* 0x000eac0008000800 */
[----:B------:R-:W1:Y:S01]  /*0030*/  S2UR UR6, SR_CTAID.X ;  /* 0x00000000000679c3 */ /* 0x000e620000002500 */
[----:B0-----:R-:W-:Y:S01]  /*0040*/  VIADD R1, R1, 0xfffffff8 ;  /* 0xfffffff801017836 */ /* 0x001fe20000000000 */
[----:B------:R-:W-:Y:S01]  /*0050*/  BSSY.RECONVERGENT B6, `(.L_x_1) ;  /* 0x000001f000067945 */ /* 0x000fe20003800200 */
[----:B------:R-:W0:Y:S05]  /*0060*/  LDCU UR4, c[0x0][0x2f8] ;  /* 0x00005f00ff0477ac */ /* 0x000e2a0008000800 */
[----:B------:R-:W1:Y:S01]  /*0070*/  LDC R22, c[0x0][0x360] ;  /* 0x0000d800ff167b82 */ /* 0x000e620000000800 */
[----:B0-----:R-:W-:-:S05]  /*0080*/  IADD3 R2, P1, PT, R1, UR4, RZ ;  /* 0x0000000401027c10 */ /* 0x001fca000ff3e0ff */
[----:B--2---:R-:W-:Y:S02]  /*0090*/  IMAD.X R18, RZ, RZ, UR5, P1 ;  /* 0x00000005ff127e24 */ /* 0x004fe400088e06ff */
[----:B-1----:R-:W-:-:S05]  /*00a0*/  IMAD R19, R22, UR6, R19 ;  /* 0x0000000616137c24 */ /* 0x002fca000f8e0213 */
[----:B------:R-:W-:-:S13]  /*00b0*/  ISETP.GT.U32.AND P0, PT, R19, 0x8, PT ;  /* 0x000000081300780c */ /* 0x000fda0003f04070 */
[----:B------:R-:W-:Y:S05]  /*00c0*/  @P0 BRA `(.L_x_2) ;  /* 0x00000000005c0947 */ /* 0x000fea0003800000 */
[----:B------:R-:W0:Y:S01]  /*00d0*/  LDC.64 R16, c[0x0][0x358] ;  /* 0x0000d600ff107b82 */ /* 0x000e220000000a00 */
[----:B------:R-:W1:Y:S02]  /*00e0*/  LDCU UR4, c[0x0][0x370] ;  /* 0x00006e00ff0477ac */ /* 0x000e640008000800 */
[----:B-1----:R-:W-:-:S07]  /*00f0*/  IMAD R22, R22, UR4, RZ ;  /* 0x0000000416167c24 */ /* 0x002fce000f8e02ff */
.L_x_4:
[----:B------:R-:W1:Y:S01]  /*0100*/  LDC.64 R10, c[0x0][0x380] ;  /* 0x0000e000ff0a7b82 */ /* 0x000e620000000a00 */
[----:B0-----:R-:W-:Y:S02]  /*0110*/  R2UR UR4, R16 ;  /* 0x00000000100472ca */ /* 0x001fe400000e0000 */
[----:B------:R-:W-:Y:S01]  /*0120*/  R2UR UR5, R17 ;  /* 0x00000000110572ca */ /* 0x000fe200000e0000 */
[----:B-1----:R-:W-:-:S12]  /*0130*/  IMAD.WIDE.U32 R10, R19, 0x4, R10 ;  /* 0x00000004130a7825 */ /* 0x002fd800078e000a */
[----:B------:R-:W2:Y:S01]  /*0140*/  LDG.E R10, desc[UR4][R10.64] ;  /* 0x000000040a0a7981 */ /* 0x000ea2000c1e1900 */
[----:B------:R-:W-:Y:S01]  /*0150*/  MOV R8, 0x10 ;  /* 0x0000001000087802 */ /* 0x000fe20000000f00 */
[----:B------:R-:W0:Y:S01]  /*0160*/  LDCU.64 UR4, c[0x4][URZ] ;  /* 0x01000000ff0477ac */ /* 0x000e220008000a00 */
[----:B------:R-:W-:Y:S02]  /*0170*/  IMAD.IADD R19, R22, 0x1, R19 ;  /* 0x0000000116137824 */ /* 0x000fe400078e0213 */
[----:B------:R-:W-:Y:S02]  /*0180*/  IMAD.MOV.U32 R6, RZ, RZ, R2 ;  /* 0x000000ffff067224 */ /* 0x000fe400078e0002 */
[----:B------:R-:W1:Y:S01]  /*0190*/  LDC.64 R8, c[0x4][R8] ;  /* 0x0100000008087b82 */ /* 0x000e620000000a00 */
[----:B------:R-:W-:Y:S01]  /*01a0*/  ISETP.GE.U32.AND P0, PT, R19, 0x9, PT ;  /* 0x000000091300780c */ /* 0x000fe20003f06070 */
[----:B------:R-:W-:-:S03]  /*01b0*/  IMAD.MOV.U32 R7, RZ, RZ, R18 ;  /* 0x000000ffff077224 */ /* 0x000fc600078e0012 */
[----:B------:R-:W-:Y:S01]  /*01c0*/  P2R R0, PR, RZ, 0x1 ;  /* 0x00000001ff007803 */ /* 0x000fe20000000000 */
[----:B0-----:R-:W-:Y:S02]  /*01d0*/  IMAD.U32 R4, RZ, RZ, UR4 ;  /* 0x00000004ff047e24 */ /* 0x001fe4000f8e00ff */
[----:B------:R-:W-:Y:S01]  /*01e0*/  IMAD.U32 R5, RZ, RZ, UR5 ;  /* 0x00000005ff057e24 */ /* 0x000fe2000f8e00ff */
[----:B-12---:R0:W-:Y:S06]  /*01f0*/  STL [R1], R10 ;  /* 0x0000000a01007387 */ /* 0x0061ec0000100800 */
[----:B------:R-:W-:-:S07]  /*0200*/  LEPC R20, `(.L_x_3) ;  /* 0x000000001014794e */ /* 0x000fce0000000000 */
[----:B0-----:R-:W-:Y:S05]  /*0210*/  CALL.ABS.NOINC R8 ;  /* 0x0000000008007343 */ /* 0x001fea0003c00000 */
.L_x_3:
[----:B------:R-:W-:-:S13]  /*0220*/  ISETP.GE.U32.AND P6, PT, R19, 0x9, PT ;  /* 0x000000091300780c */ /* 0x000fda0003fc6070 */
[----:B------:R-:W-:Y:S05]  /*0230*/  @!P6 BRA `(.L_x_4) ;  /* 0xfffffffc00b0e947 */ /* 0x000fea000383ffff */
.L_x_2:
[----:B------:R-:W-:Y:S05]  /*0240*/  BSYNC.RECONVERGENT B6 ;  /* 0x0000000000067941 */ /* 0x000fea0003800200 */
.L_x_1:
[----:B------:R-:W-:Y:S01]  /*0250*/  MOV R0, 0x10 ;  /* 0x0000001000007802 */ /* 0x000fe20000000f00 */
[----:B------:R-:W0:Y:S01]  /*0260*/  LDCU.64 UR4, c[0x4][0x8] ;  /* 0x01000100ff0477ac */ /* 0x000e220008000a00 */
[----:B------:R-:W-:Y:S02]  /*0270*/  CS2R R6, SRZ ;  /* 0x0000000000067805 */ /* 0x000fe4000001ff00 */
[----:B------:R1:W2:Y:S01]  /*0280*/  LDC.64 R2, c[0x4][R0] ;  /* 0x0100000000027b82 */ /* 0x0002a20000000a00 */
[----:B0-----:R-:W-:Y:S02]  /*0290*/  IMAD.U32 R4, RZ, RZ, UR4 ;  /* 0x00000004ff047e24 */ /* 0x001fe4000f8e00ff */
[----:B-1----:R-:W-:-:S07]  /*02a0*/  IMAD.U32 R5, RZ, RZ, UR5 ;  /* 0x00000005ff057e24 */ /* 0x002fce000f8e00ff */
[----:B------:R-:W-:-:S07]  /*02b0*/  LEPC R20, `(.L_x_5) ;  /* 0x000000001014794e */ /* 0x000fce0000000000 */
[----:B--2---:R-:W-:Y:S05]  /*02c0*/  CALL.ABS.NOINC R2 ;  /* 0x0000000002007343 */ /* 0x004fea0003c00000 */
.L_x_5:
[----:B------:R-:W-:Y:S05]  /*02d0*/  EXIT ;  /* 0x000000000000794d */ /* 0x000fea0003800000 */
.L_x_6:
        /* <DEDUP_REMOVED lines=10> */
.L_x_8:


//--------------------- .nv.global.init           --------------------------
	.section	.nv.global.init,"aw",@progbits
.nv.global.init:
	.type		$str$1,@object
	.size		$str$1,($str - $str$1)
$str$1:
        /*0000*/ 	.byte	0x0a, 0x00
	.type		$str,@object
	.size		$str,(.L_0 - $str)
$str:
        /*0002*/ 	.byte	0x7c, 0x20, 0x25, 0x64, 0x20, 0x00
.L_0:


//--------------------- .nv.shared.reserved.0     --------------------------
	.section	.nv.shared.reserved.0,"aw",@nobits
	.weak		__nv_reservedSMEM_offset_0_alias
	.size		__nv_reservedSMEM_offset_0_alias, 0, 64
	.other		__nv_reservedSMEM_offset_0_alias,@"STO_CUDA_RESERVED_SHARED STV_DEFAULT"
__nv_reservedSMEM_offset_0_alias:
	.zero		0
	.zero		64


//--------------------- .nv.constant0._Z21Matrix_MultiplicationPKiS0_Pi --------------------------
	.section	.nv.constant0._Z21Matrix_MultiplicationPKiS0_Pi,"a",@progbits
	.sectionflags	@""
	.align	4
.nv.constant0._Z21Matrix_MultiplicationPKiS0_Pi:
	.zero		920


//--------------------- .nv.constant0._Z15Show_Matrix_GPUPKi --------------------------
	.section	.nv.constant0._Z15Show_Matrix_GPUPKi,"a",@progbits
	.sectionflags	@""
	.align	4
.nv.constant0._Z15Show_Matrix_GPUPKi:
	.zero		904


//--------------------- SYMBOLS --------------------------

	.type		.nv.reservedSmem.offset0,@object
	.size		.nv.reservedSmem.offset0,0x4
	.type		vprintf,@function
